//
// Generated by NVIDIA NVVM Compiler
//
// Compiler Build ID: CL-36424714
// Cuda compilation tools, release 13.0, V13.0.88
// Based on NVVM 20.0.0
//

.version 9.0
.target sm_100
.address_size 64

	// .globl	_Z9factorialiPy

.visible .entry _Z9factorialiPy(
	.param .u32 _Z9factorialiPy_param_0,
	.param .u64 .ptr .align 1 _Z9factorialiPy_param_1
)
{
	.reg .pred 	%p<7>;
	.reg .b32 	%r<28>;
	.reg .b64 	%rd<33>;

	ld.param.u32 	%r13, [_Z9factorialiPy_param_0];
	ld.param.u64 	%rd13, [_Z9factorialiPy_param_1];
	mov.u32 	%r14, %ctaid.x;
	mov.u32 	%r15, %ntid.x;
	mul.lo.s32 	%r16, %r14, %r15;
	mov.u32 	%r17, %tid.x;
	neg.s32 	%r18, %r17;
	setp.ne.s32 	%p1, %r16, %r18;
	@%p1 bra 	$L__BB0_10;
	setp.lt.s32 	%p2, %r13, 2;
	mov.b64 	%rd32, 1;
	@%p2 bra 	$L__BB0_9;
	add.s32 	%r1, %r13, -1;
	add.s32 	%r20, %r13, -2;
	and.b32  	%r2, %r1, 3;
	setp.lt.u32 	%p3, %r20, 3;
	mov.b64 	%rd32, 1;
	mov.b32 	%r26, 2;
	@%p3 bra 	$L__BB0_6;
	and.b32  	%r22, %r1, -4;
	neg.s32 	%r24, %r22;
	mov.b64 	%rd32, 1;
	mov.b32 	%r25, 5;
	mov.b64 	%rd26, 3;
$L__BB0_4:
	add.s64 	%rd19, %rd26, -1;
	mul.lo.s64 	%rd20, %rd32, %rd19;
	mul.lo.s64 	%rd21, %rd20, %rd26;
	add.s32 	%r23, %r25, -1;
	cvt.u64.u32 	%rd22, %r23;
	mul.lo.s64 	%rd23, %rd21, %rd22;
	cvt.u64.u32 	%rd24, %r25;
	mul.lo.s64 	%rd32, %rd23, %rd24;
	add.s32 	%r25, %r25, 4;
	add.s32 	%r24, %r24, 4;
	add.s64 	%rd26, %rd26, 4;
	setp.ne.s32 	%p4, %r24, 0;
	@%p4 bra 	$L__BB0_4;
	add.s32 	%r26, %r25, -3;
$L__BB0_6:
	setp.eq.s32 	%p5, %r2, 0;
	@%p5 bra 	$L__BB0_9;
	cvt.u64.u32 	%rd30, %r26;
	neg.s32 	%r27, %r2;
$L__BB0_8:
	.pragma "nounroll";
	mul.lo.s64 	%rd32, %rd32, %rd30;
	add.s64 	%rd30, %rd30, 1;
	add.s32 	%r27, %r27, 1;
	setp.ne.s32 	%p6, %r27, 0;
	@%p6 bra 	$L__BB0_8;
$L__BB0_9:
	cvta.to.global.u64 	%rd25, %rd13;
	st.global.u64 	[%rd25], %rd32;
$L__BB0_10:
	ret;

}


// ===== COMPILED SASS (sm_100) =====

	.target	sm_100

	.elftype	@"ET_EXEC"


//--------------------- .note.nv.tkinfo           --------------------------
	.section	.note.nv.tkinfo,"",@"SHT_NOTE"
	.sectionflags	@"SHF_NOTE_NV_TKINFO"
	.tkinfo
        /*0018*/ 	.word	0x00000002
        /*0030*/ 	.string	""
        /*0030*/ 	.string	"ptxas"
        /*0030*/ 	.string	"Cuda compilation tools, release 13.0, V13.0.88"
        /*0030*/ 	.string	"Build cuda_13.0.r13.0/compiler.36424714_0"
        /*0030*/ 	.string	"-arch sm_100 -m 64 "



//--------------------- .note.nv.cuinfo           --------------------------
	.section	.note.nv.cuinfo,"",@"SHT_NOTE"
	.sectionflags	@"SHF_NOTE_NV_CUINFO"
        /*0018*/ 	.short	0x0002
        /*001a*/ 	.short	0x0064
        /*001c*/ 	.short	0x0082
	.zero		2


//--------------------- .nv.info                  --------------------------
	.section	.nv.info,"",@"SHT_CUDA_INFO"
	.align	4


	//----- nvinfo : EIATTR_REGCOUNT
	.align		4
        /*0000*/ 	.byte	0x04, 0x2f
        /*0002*/ 	.short	(.L_1 - .L_0)
	.align		4
.L_0:
        /*0004*/ 	.word	index@(_Z9factorialiPy)
        /*0008*/ 	.word	0x00000008


	//----- nvinfo : EIATTR_FRAME_SIZE
	.align		4
.L_1:
        /*000c*/ 	.byte	0x04, 0x11
        /*000e*/ 	.short	(.L_3 - .L_2)
	.align		4
.L_2:
        /*0010*/ 	.word	index@(_Z9factorialiPy)
        /*0014*/ 	.word	0x00000000


	//----- nvinfo : EIATTR_MIN_STACK_SIZE
	.align		4
.L_3:
        /*0018*/ 	.byte	0x04, 0x12
        /*001a*/ 	.short	(.L_5 - .L_4)
	.align		4
.L_4:
        /*001c*/ 	.word	index@(_Z9factorialiPy)
        /*0020*/ 	.word	0x00000000
.L_5:


//--------------------- .nv.compat                --------------------------
	.section	.nv.compat,"",@"SHT_CUDA_COMPAT_INFO"
	.align	4
        /*0000*/ 	.byte	0x02, 0x09, 0x00, 0x00, 0x02, 0x02, 0x01, 0x00, 0x02, 0x05, 0x05, 0x00, 0x03, 0x07, 0x01, 0x01
        /*0010*/ 	.byte	0x02, 0x03, 0x00, 0x00, 0x02, 0x06, 0x01, 0x00, 0x04, 0x0b, 0x08, 0x00, 0x09, 0x00, 0x00, 0x00
        /*0020*/ 	.byte	0x00, 0x00, 0x00, 0x00


//--------------------- .nv.info._Z9factorialiPy  --------------------------
	.section	.nv.info._Z9factorialiPy,"",@"SHT_CUDA_INFO"
	.sectionflags	@""
	.align	4


	//----- nvinfo : EIATTR_CUDA_API_VERSION
	.align		4
        /*0000*/ 	.byte	0x04, 0x37
        /*0002*/ 	.short	(.L_7 - .L_6)
.L_6:
        /*0004*/ 	.word	0x00000082


	//----- nvinfo : EIATTR_KPARAM_INFO
	.align		4
.L_7:
        /*0008*/ 	.byte	0x04, 0x17
        /*000a*/ 	.short	(.L_9 - .L_8)
.L_8:
        /*000c*/ 	.word	0x00000000
        /*0010*/ 	.short	0x0001
        /*0012*/ 	.short	0x0008
        /*0014*/ 	.byte	0x00, 0xf5, 0x21, 0x00


	//----- nvinfo : EIATTR_KPARAM_INFO
	.align		4
.L_9:
        /*0018*/ 	.byte	0x04, 0x17
        /*001a*/ 	.short	(.L_11 - .L_10)
.L_10:
        /*001c*/ 	.word	0x00000000
        /*0020*/ 	.short	0x0000
        /*0022*/ 	.short	0x0000
        /*0024*/ 	.byte	0x00, 0xf0, 0x11, 0x00


	//----- nvinfo : EIATTR_SPARSE_MMA_MASK
	.align		4
.L_11:
        /*0028*/ 	.byte	0x03, 0x50
        /*002a*/ 	.short	0x0000


	//----- nvinfo : EIATTR_MAXREG_COUNT
	.align		4
        /*002c*/ 	.byte	0x03, 0x1b
        /*002e*/ 	.short	0x00ff


	//----- nvinfo : EIATTR_MERCURY_ISA_VERSION
	.align		4
        /*0030*/ 	.byte	0x03, 0x5f
        /*0032*/ 	.short	0x0101


	//----- nvinfo : EIATTR_VRC_CTA_INIT_COUNT
	.align		4
        /*0034*/ 	.byte	0x02, 0x4a
	.zero		1
	.zero		1


	//----- nvinfo : EIATTR_EXIT_INSTR_OFFSETS
	.align		4
        /*0038*/ 	.byte	0x04, 0x1c
        /*003a*/ 	.short	(.L_13 - .L_12)


	//   ....[0]....
.L_12:
        /*003c*/ 	.word	0x00000070


	//   ....[1]....
        /*0040*/ 	.word	0x00000d40


	//----- nvinfo : EIATTR_CBANK_PARAM_SIZE
	.align		4
.L_13:
        /*0044*/ 	.byte	0x03, 0x19
        /*0046*/ 	.short	0x0010


	//----- nvinfo : EIATTR_PARAM_CBANK
	.align		4
        /*0048*/ 	.byte	0x04, 0x0a
        /*004a*/ 	.short	(.L_15 - .L_14)
	.align		4
.L_14:
        /*004c*/ 	.word	index@(.nv.constant0._Z9factorialiPy)
        /*0050*/ 	.short	0x0380
        /*0052*/ 	.short	0x0010


	//----- nvinfo : EIATTR_SW_WAR
	.align		4
.L_15:
        /*0054*/ 	.byte	0x04, 0x36
        /*0056*/ 	.short	(.L_17 - .L_16)
.L_16:
        /*0058*/ 	.word	0x00000008
.L_17:


//--------------------- .nv.callgraph             --------------------------
	.section	.nv.callgraph,"",@"SHT_CUDA_CALLGRAPH"
	.align	4
	.sectionentsize	8
	.align		4
        /*0000*/ 	.word	0x00000000
	.align		4
        /*0004*/ 	.word	0xffffffff
	.align		4
        /*0008*/ 	.word	0x00000000
	.align		4
        /*000c*/ 	.word	0xfffffffe
	.align		4
        /*0010*/ 	.word	0x00000000
	.align		4
        /*0014*/ 	.word	0xfffffffd
	.align		4
        /*0018*/ 	.word	0x00000000
	.align		4
        /*001c*/ 	.word	0xfffffffc


//--------------------- .text._Z9factorialiPy     --------------------------
	.section	.text._Z9factorialiPy,"ax",@progbits
	.align	128
        .global         _Z9factorialiPy
        .type           _Z9factorialiPy,@function
        .size           _Z9factorialiPy,(.L_x_9 - _Z9factorialiPy)
        .other          _Z9factorialiPy,@"STO_CUDA_ENTRY STV_DEFAULT"
_Z9factorialiPy:
.text._Z9factorialiPy:
[----:B------:R-:W-:Y:S01]  /*0000*/  LDC R1, c[0x0][0x37c] ;  /* 0x0000df00ff017b82 */ /* 0x000fe20000000800 */
[----:B------:R-:W0:Y:S07]  /*0010*/  S2R R0, SR_TID.X ;  /* 0x0000000000007919 */ /* 0x000e2e0000002100 */
[----:B------:R-:W1:Y:S01]  /*0020*/  S2UR UR4, SR_CTAID.X ;  /* 0x00000000000479c3 */ /* 0x000e620000002500 */
[----:B------:R-:W1:Y:S02]  /*0030*/  LDCU UR5, c[0x0][0x360] ;  /* 0x00006c00ff0577ac */ /* 0x000e640008000800 */
[----:B-1----:R-:W-:Y:S01]  /*0040*/  UIMAD UR4, UR4, UR5, URZ ;  /* 0x00000005040472a4 */ /* 0x002fe2000f8e02ff */
[----:B0-----:R-:W-:-:S05]  /*0050*/  IMAD.MOV R0, RZ, RZ, -R0 ;  /* 0x000000ffff007224 */ /* 0x001fca00078e0a00 */
[----:B------:R-:W-:-:S13]  /*0060*/  ISETP.NE.AND P0, PT, R0, UR4, PT ;  /* 0x0000000400007c0c */ /* 0x000fda000bf05270 */
[----:B------:R-:W-:Y:S05]  /*0070*/  @P0 EXIT ;  /* 0x000000000000094d */ /* 0x000fea0003800000 */
[----:B------:R-:W0:Y:S01]  /*0080*/  LDCU UR6, c[0x0][0x380] ;  /* 0x00007000ff0677ac */ /* 0x000e220008000800 */
[----:B------:R-:W1:Y:S01]  /*0090*/  LDCU.64 UR14, c[0x0][0x358] ;  /* 0x00006b00ff0e77ac */ /* 0x000e620008000a00 */
[----:B------:R-:W-:Y:S01]  /*00a0*/  UMOV UR16, 0x1 ;  /* 0x0000000100107882 */ /* 0x000fe20000000000 */
[----:B------:R-:W-:Y:S01]  /*00b0*/  UMOV UR5, URZ ;  /* 0x000000ff00057c82 */ /* 0x000fe20008000000 */
[----:B0-----:R-:W-:-:S09]  /*00c0*/  UISETP.GE.AND UP0, UPT, UR6, 0x2, UPT ;  /* 0x000000020600788c */ /* 0x001fd2000bf06270 */
[----:B-1----:R-:W-:Y:S05]  /*00d0*/  BRA.U !UP0, `(.L_x_0) ;  /* 0x0000000d08087547 */ /* 0x002fea000b800000 */
[----:B------:R-:W-:Y:S02]  /*00e0*/  UIADD3 UR5, UPT, UPT, UR6, -0x2, URZ ;  /* 0xfffffffe06057890 */ /* 0x000fe4000fffe0ff */
[----:B------:R-:W-:Y:S02]  /*00f0*/  UIADD3 UR4, UPT, UPT, UR6, -0x1, URZ ;  /* 0xffffffff06047890 */ /* 0x000fe4000fffe0ff */
[----:B------:R-:W-:Y:S02]  /*0100*/  UISETP.GE.U32.AND UP0, UPT, UR5, 0x3, UPT ;  /* 0x000000030500788c */ /* 0x000fe4000bf06070 */
[----:B------:R-:W-:Y:S01]  /*0110*/  ULOP3.LUT UR6, UR4, 0x3, URZ, 0xc0, !UPT ;  /* 0x0000000304067892 */ /* 0x000fe2000f8ec0ff */
[----:B------:R-:W-:Y:S01]  /*0120*/  UMOV UR16, 0x1 ;  /* 0x0000000100107882 */ /* 0x000fe20000000000 */
[----:B------:R-:W-:Y:S01]  /*0130*/  UMOV UR5, URZ ;  /* 0x000000ff00057c82 */ /* 0x000fe20008000000 */
[----:B------:R-:W-:-:S04]  /*0140*/  UMOV UR7, 0x2 ;  /* 0x0000000200077882 */ /* 0x000fc80000000000 */
[----:B------:R-:W-:Y:S05]  /*0150*/  BRA.U !UP0, `(.L_x_1) ;  /* 0x0000000908ac7547 */ /* 0x000fea000b800000 */
[----:B------:R-:W-:Y:S01]  /*0160*/  ULOP3.LUT UR4, UR4, 0xfffffffc, URZ, 0xc0, !UPT ;  /* 0xfffffffc04047892 */ /* 0x000fe2000f8ec0ff */
[----:B------:R-:W-:Y:S01]  /*0170*/  UMOV UR16, 0x1 ;  /* 0x0000000100107882 */ /* 0x000fe20000000000 */
[----:B------:R-:W-:Y:S02]  /*0180*/  UMOV UR5, URZ ;  /* 0x000000ff00057c82 */ /* 0x000fe40008000000 */
[----:B------:R-:W-:Y:S01]  /*0190*/  UIADD3 UR8, UPT, UPT, -UR4, URZ, URZ ;  /* 0x000000ff04087290 */ /* 0x000fe2000fffe1ff */
[----:B------:R-:W-:Y:S01]  /*01a0*/  UMOV UR7, 0x5 ;  /* 0x0000000500077882 */ /* 0x000fe20000000000 */
[----:B------:R-:W-:Y:S02]  /*01b0*/  UMOV UR9, 0x3 ;  /* 0x0000000300097882 */ /* 0x000fe40000000000 */
[----:B------:R-:W-:Y:S01]  /*01c0*/  UISETP.GE.AND UP0, UPT, UR8, URZ, UPT ;  /* 0x000000ff0800728c */ /* 0x000fe2000bf06270 */
[----:B------:R-:W-:-:S08]  /*01d0*/  UMOV UR4, URZ ;  /* 0x000000ff00047c82 */ /* 0x000fd00008000000 */
[----:B------:R-:W-:Y:S05]  /*01e0*/  BRA.U UP0, `(.L_x_2) ;  /* 0x0000000900247547 */ /* 0x000fea000b800000 */
[----:B------:R-:W-:Y:S02]  /*01f0*/  UIADD3 UR10, UPT, UPT, -UR8, URZ, URZ ;  /* 0x000000ff080a7290 */ /* 0x000fe4000fffe1ff */
[----:B------:R-:W-:Y:S02]  /*0200*/  UPLOP3.LUT UP0, UPT, UPT, UPT, UPT, 0x80, 0x8 ;  /* 0x000000000008789c */ /* 0x000fe40003f0f070 */
[----:B------:R-:W-:-:S09]  /*0210*/  UISETP.GT.AND UP1, UPT, UR10, 0xc, UPT ;  /* 0x0000000c0a00788c */ /* 0x000fd2000bf24270 */
[----:B------:R-:W-:Y:S05]  /*0220*/  BRA.U !UP1, `(.L_x_3) ;  /* 0x0000000509547547 */ /* 0x000fea000b800000 */
[----:B------:R-:W-:-:S11]  /*0230*/  UPLOP3.LUT UP0, UPT, UPT, UPT, UPT, 0x40, 0x4 ;  /* 0x000000000004789c */ /* 0x000fd60003f0e870 */
.L_x_4:
[----:B------:R-:W-:Y:S02]  /*0240*/  UIADD3 UR10, UP1, UPT, UR9, -0x1, URZ ;  /* 0xffffffff090a7890 */ /* 0x000fe4000ff3e0ff */
[----:B------:R-:W-:Y:S02]  /*0250*/  UIADD3 UR8, UPT, UPT, UR8, 0x10, URZ ;  /* 0x0000001008087890 */ /* 0x000fe4000fffe0ff */
[----:B------:R-:W-:Y:S02]  /*0260*/  UIADD3.X UR12, UPT, UPT, UR4, -0x1, URZ, UP1, !UPT ;  /* 0xffffffff040c7890 */ /* 0x000fe40008ffe4ff */
[----:B------:R-:W-:Y:S02]  /*0270*/  UIMAD UR5, UR5, UR10, URZ ;  /* 0x0000000a050572a4 */ /* 0x000fe4000f8e02ff */
[----:B------:R-:W-:Y:S02]  /*0280*/  UIMAD.WIDE.U32 UR10, UR16, UR10, URZ ;  /* 0x0000000a100a72a5 */ /* 0x000fe4000f8e00ff */
[----:B------:R-:W-:-:S02]  /*0290*/  UIMAD UR5, UR16, UR12, UR5 ;  /* 0x0000000c100572a4 */ /* 0x000fc4000f8e0205 */
[----:B------:R-:W-:Y:S02]  /*02a0*/  UIMAD.WIDE.U32 UR12, UR10, UR9, URZ ;  /* 0x000000090a0c72a5 */ /* 0x000fe4000f8e00ff */
[----:B------:R-:W-:-:S04]  /*02b0*/  UIADD3 UR5, UPT, UPT, UR11, UR5, URZ ;  /* 0x000000050b057290 */ /* 0x000fc8000fffe0ff */
[----:B------:R-:W-:-:S04]  /*02c0*/  UIMAD UR5, UR5, UR9, URZ ;  /* 0x00000009050572a4 */ /* 0x000fc8000f8e02ff */
[----:B------:R-:W-:Y:S02]  /*02d0*/  UIMAD UR10, UR4, UR10, UR5 ;  /* 0x0000000a040a72a4 */ /* 0x000fe4000f8e0205 */
[----:B------:R-:W-:Y:S02]  /*02e0*/  UIADD3 UR5, UPT, UPT, UR7, -0x1, URZ ;  /* 0xffffffff07057890 */ /* 0x000fe4000fffe0ff */
[----:B------:R-:W-:Y:S02]  /*02f0*/  UIADD3 UR10, UPT, UPT, UR13, UR10, URZ ;  /* 0x0000000a0d0a7290 */ /* 0x000fe4000fffe0ff */
[----:B------:R-:W-:Y:S02]  /*0300*/  UIMAD.WIDE.U32 UR12, UR12, UR5, URZ ;  /* 0x000000050c0c72a5 */ /* 0x000fe4000f8e00ff */
[----:B------:R-:W-:Y:S02]  /*0310*/  UIMAD UR5, UR10, UR5, URZ ;  /* 0x000000050a0572a4 */ /* 0x000fe4000f8e02ff */
[----:B------:R-:W-:-:S02]  /*0320*/  UIADD3 UR10, UP1, UPT, UR9, 0x3, URZ ;  /* 0x00000003090a7890 */ /* 0x000fc4000ff3e0ff */
[----:B------:R-:W-:Y:S02]  /*0330*/  UIADD3 UR5, UPT, UPT, UR13, UR5, URZ ;  /* 0x000000050d057290 */ /* 0x000fe4000fffe0ff */
[----:B------:R-:W-:Y:S02]  /*0340*/  UIMAD.WIDE.U32 UR12, UR12, UR7, URZ ;  /* 0x000000070c0c72a5 */ /* 0x000fe4000f8e00ff */
[----:B------:R-:W-:-:S04]  /*0350*/  UIMAD UR5, UR5, UR7, URZ ;  /* 0x00000007050572a4 */ /* 0x000fc8000f8e02ff */
[----:B------:R-:W-:Y:S02]  /*0360*/  UIADD3 UR11, UPT, UPT, UR13, UR5, URZ ;  /* 0x000000050d0b7290 */ /* 0x000fe4000fffe0ff */
[----:B------:R-:W-:Y:S02]  /*0370*/  UIADD3.X UR5, UPT, UPT, URZ, UR4, URZ, UP1, !UPT ;  /* 0x00000004ff057290 */ /* 0x000fe40008ffe4ff */
[----:B------:R-:W-:Y:S02]  /*0380*/  UIMAD UR13, UR11, UR10, URZ ;  /* 0x0000000a0b0d72a4 */ /* 0x000fe4000f8e02ff */
[----:B------:R-:W-:Y:S02]  /*0390*/  UIMAD.WIDE.U32 UR10, UR12, UR10, URZ ;  /* 0x0000000a0c0a72a5 */ /* 0x000fe4000f8e00ff */
[----:B------:R-:W-:Y:S02]  /*03a0*/  UIMAD UR5, UR5, UR12, UR13 ;  /* 0x0000000c050572a4 */ /* 0x000fe4000f8e020d */
[----:B------:R-:W-:-:S02]  /*03b0*/  UIADD3 UR12, UP1, UPT, UR9, 0x4, URZ ;  /* 0x00000004090c7890 */ /* 0x000fc4000ff3e0ff */
[----:B------:R-:W-:Y:S02]  /*03c0*/  UIADD3 UR5, UPT, UPT, UR11, UR5, URZ ;  /* 0x000000050b057290 */ /* 0x000fe4000fffe0ff */
[----:B------:R-:W-:Y:S02]  /*03d0*/  UIADD3.X UR11, UPT, UPT, URZ, UR4, URZ, UP1, !UPT ;  /* 0x00000004ff0b7290 */ /* 0x000fe40008ffe4ff */
[----:B------:R-:W-:Y:S02]  /*03e0*/  UIMAD UR5, UR5, UR12, URZ ;  /* 0x0000000c050572a4 */ /* 0x000fe4000f8e02ff */
[----:B------:R-:W-:Y:S02]  /*03f0*/  UIMAD.WIDE.U32 UR12, UR10, UR12, URZ ;  /* 0x0000000c0a0c72a5 */ /* 0x000fe4000f8e00ff */
[----:B------:R-:W-:Y:S02]  /*0400*/  UIMAD UR10, UR11, UR10, UR5 ;  /* 0x0000000a0b0a72a4 */ /* 0x000fe4000f8e0205 */
[----:B------:R-:W-:-:S02]  /*0410*/  UIADD3 UR5, UPT, UPT, UR7, 0x3, URZ ;  /* 0x0000000307057890 */ /* 0x000fc4000fffe0ff */
[----:B------:R-:W-:Y:S02]  /*0420*/  UIADD3 UR10, UPT, UPT, UR13, UR10, URZ ;  /* 0x0000000a0d0a7290 */ /* 0x000fe4000fffe0ff */
[----:B------:R-:W-:Y:S02]  /*0430*/  UIMAD.WIDE.U32 UR12, UR12, UR5, URZ ;  /* 0x000000050c0c72a5 */ /* 0x000fe4000f8e00ff */
[----:B------:R-:W-:Y:S02]  /*0440*/  UIMAD UR10, UR10, UR5, URZ ;  /* 0x000000050a0a72a4 */ /* 0x000fe4000f8e02ff */
[----:B------:R-:W-:Y:S02]  /*0450*/  UIADD3 UR5, UPT, UPT, UR7, 0x4, URZ ;  /* 0x0000000407057890 */ /* 0x000fe4000fffe0ff */
[----:B------:R-:W-:Y:S02]  /*0460*/  UIADD3 UR10, UPT, UPT, UR13, UR10, URZ ;  /* 0x0000000a0d0a7290 */ /* 0x000fe4000fffe0ff */
[----:B------:R-:W-:-:S02]  /*0470*/  UIMAD.WIDE.U32 UR12, UR12, UR5, URZ ;  /* 0x000000050c0c72a5 */ /* 0x000fc4000f8e00ff */
[----:B------:R-:W-:Y:S02]  /*0480*/  UIMAD UR11, UR10, UR5, URZ ;  /* 0x000000050a0b72a4 */ /* 0x000fe4000f8e02ff */
[----:B------:R-:W-:Y:S02]  /*0490*/  UIADD3 UR10, UP1, UPT, UR9, 0x7, URZ ;  /* 0x00000007090a7890 */ /* 0x000fe4000ff3e0ff */
[----:B------:R-:W-:Y:S02]  /*04a0*/  UIADD3 UR11, UPT, UPT, UR13, UR11, URZ ;  /* 0x0000000b0d0b7290 */ /* 0x000fe4000fffe0ff */
[----:B------:R-:W-:Y:S02]  /*04b0*/  UIADD3.X UR5, UPT, UPT, URZ, UR4, URZ, UP1, !UPT ;  /* 0x00000004ff057290 */ /* 0x000fe40008ffe4ff */
[----:B------:R-:W-:Y:S02]  /*04c0*/  UIMAD UR13, UR11, UR10, URZ ;  /* 0x0000000a0b0d72a4 */ /* 0x000fe4000f8e02ff */
[----:B------:R-:W-:-:S02]  /*04d0*/  UIMAD.WIDE.U32 UR10, UR12, UR10, URZ ;  /* 0x0000000a0c0a72a5 */ /* 0x000fc4000f8e00ff */
[----:B------:R-:W-:Y:S02]  /*04e0*/  UIMAD UR5, UR5, UR12, UR13 ;  /* 0x0000000c050572a4 */ /* 0x000fe4000f8e020d */
[----:B------:R-:W-:Y:S02]  /*04f0*/  UIADD3 UR12, UP1, UPT, UR9, 0x8, URZ ;  /* 0x00000008090c7890 */ /* 0x000fe4000ff3e0ff */
[----:B------:R-:W-:Y:S02]  /*0500*/  UIADD3 UR5, UPT, UPT, UR11, UR5, URZ ;  /* 0x000000050b057290 */ /* 0x000fe4000fffe0ff */
[----:B------:R-:W-:Y:S02]  /*0510*/  UIADD3.X UR11, UPT, UPT, URZ, UR4, URZ, UP1, !UPT ;  /* 0x00000004ff0b7290 */ /* 0x000fe40008ffe4ff */
[----:B------:R-:W-:Y:S02]  /*0520*/  UIMAD UR5, UR5, UR12, URZ ;  /* 0x0000000c050572a4 */ /* 0x000fe4000f8e02ff */
[----:B------:R-:W-:-:S02]  /*0530*/  UIMAD.WIDE.U32 UR12, UR10, UR12, URZ ;  /* 0x0000000c0a0c72a5 */ /* 0x000fc4000f8e00ff */
[----:B------:R-:W-:Y:S02]  /*0540*/  UIMAD UR10, UR11, UR10, UR5 ;  /* 0x0000000a0b0a72a4 */ /* 0x000fe4000f8e0205 */
[----:B------:R-:W-:Y:S02]  /*0550*/  UIADD3 UR5, UPT, UPT, UR7, 0x7, URZ ;  /* 0x0000000707057890 */ /* 0x000fe4000fffe0ff */
[----:B------:R-:W-:Y:S02]  /*0560*/  UIADD3 UR10, UPT, UPT, UR13, UR10, URZ ;  /* 0x0000000a0d0a7290 */ /* 0x000fe4000fffe0ff */
[----:B------:R-:W-:Y:S02]  /*0570*/  UIMAD.WIDE.U32 UR12, UR12, UR5, URZ ;  /* 0x000000050c0c72a5 */ /* 0x000fe4000f8e00ff */
[----:B------:R-:W-:Y:S02]  /*0580*/  UIMAD UR10, UR10, UR5, URZ ;  /* 0x000000050a0a72a4 */ /* 0x000fe4000f8e02ff */
[----:B------:R-:W-:-:S02]  /*0590*/  UIADD3 UR5, UPT, UPT, UR7, 0x8, URZ ;  /* 0x0000000807057890 */ /* 0x000fc4000fffe0ff */
[----:B------:R-:W-:Y:S02]  /*05a0*/  UIADD3 UR10, UPT, UPT, UR13, UR10, URZ ;  /* 0x0000000a0d0a7290 */ /* 0x000fe4000fffe0ff */
[----:B------:R-:W-:Y:S02]  /*05b0*/  UIMAD.WIDE.U32 UR12, UR12, UR5, URZ ;  /* 0x000000050c0c72a5 */ /* 0x000fe4000f8e00ff */
[----:B------:R-:W-:Y:S02]  /*05c0*/  UIMAD UR11, UR10, UR5, URZ ;  /* 0x000000050a0b72a4 */ /* 0x000fe4000f8e02ff */
[----:B------:R-:W-:Y:S02]  /*05d0*/  UIADD3 UR10, UP1, UPT, UR9, 0xb, URZ ;  /* 0x0000000b090a7890 */ /* 0x000fe4000ff3e0ff */
[----:B------:R-:W-:Y:S02]  /*05e0*/  UIADD3 UR11, UPT, UPT, UR13, UR11, URZ ;  /* 0x0000000b0d0b7290 */ /* 0x000fe4000fffe0ff */
[----:B------:R-:W-:-:S02]  /*05f0*/  UIADD3.X UR5, UPT, UPT, URZ, UR4, URZ, UP1, !UPT ;  /* 0x00000004ff057290 */ /* 0x000fc40008ffe4ff */
[----:B------:R-:W-:Y:S02]  /*0600*/  UIMAD UR13, UR11, UR10, URZ ;  /* 0x0000000a0b0d72a4 */ /* 0x000fe4000f8e02ff */
[----:B------:R-:W-:Y:S02]  /*0610*/  UIMAD.WIDE.U32 UR10, UR12, UR10, URZ ;  /* 0x0000000a0c0a72a5 */ /* 0x000fe4000f8e00ff */
[----:B------:R-:W-:Y:S02]  /*0620*/  UIMAD UR5, UR5, UR12, UR13 ;  /* 0x0000000c050572a4 */ /* 0x000fe4000f8e020d */
[----:B------:R-:W-:Y:S02]  /*0630*/  UIADD3 UR12, UP1, UPT, UR9, 0xc, URZ ;  /* 0x0000000c090c7890 */ /* 0x000fe4000ff3e0ff */
[----:B------:R-:W-:Y:S02]  /*0640*/  UIADD3 UR5, UPT, UPT, UR11, UR5, URZ ;  /* 0x000000050b057290 */ /* 0x000fe4000fffe0ff */
[----:B------:R-:W-:-:S02]  /*0650*/  UIADD3.X UR11, UPT, UPT, URZ, UR4, URZ, UP1, !UPT ;  /* 0x00000004ff0b7290 */ /* 0x000fc40008ffe4ff */
[----:B------:R-:W-:Y:S02]  /*0660*/  UIMAD UR5, UR5, UR12, URZ ;  /* 0x0000000c050572a4 */ /* 0x000fe4000f8e02ff */
[----:B------:R-:W-:Y:S02]  /*0670*/  UIMAD.WIDE.U32 UR12, UR10, UR12, URZ ;  /* 0x0000000c0a0c72a5 */ /* 0x000fe4000f8e00ff */
[----:B------:R-:W-:Y:S02]  /*0680*/  UIMAD UR10, UR11, UR10, UR5 ;  /* 0x0000000a0b0a72a4 */ /* 0x000fe4000f8e0205 */
[----:B------:R-:W-:Y:S02]  /*0690*/  UIADD3 UR9, UP1, UPT, UR9, 0x10, URZ ;  /* 0x0000001009097890 */ /* 0x000fe4000ff3e0ff */
[----:B------:R-:W-:Y:S02]  /*06a0*/  UIADD3 UR5, UPT, UPT, UR7, 0xb, URZ ;  /* 0x0000000b07057890 */ /* 0x000fe4000fffe0ff */
[----:B------:R-:W-:-:S02]  /*06b0*/  UIADD3 UR10, UPT, UPT, UR13, UR10, URZ ;  /* 0x0000000a0d0a7290 */ /* 0x000fc4000fffe0ff */
[----:B------:R-:W-:Y:S02]  /*06c0*/  UIADD3.X UR4, UPT, UPT, URZ, UR4, URZ, UP1, !UPT ;  /* 0x00000004ff047290 */ /* 0x000fe40008ffe4ff */
[----:B------:R-:W-:Y:S02]  /*06d0*/  UISETP.GE.AND UP1, UPT, UR8, -0xc, UPT ;  /* 0xfffffff40800788c */ /* 0x000fe4000bf26270 */
[----:B------:R-:W-:Y:S02]  /*06e0*/  UIMAD.WIDE.U32 UR12, UR12, UR5, URZ ;  /* 0x000000050c0c72a5 */ /* 0x000fe4000f8e00ff */
[----:B------:R-:W-:Y:S02]  /*06f0*/  UIMAD UR10, UR10, UR5, URZ ;  /* 0x000000050a0a72a4 */ /* 0x000fe4000f8e02ff */
[----:B------:R-:W-:Y:S02]  /*0700*/  UIADD3 UR5, UPT, UPT, UR7, 0xc, URZ ;  /* 0x0000000c07057890 */ /* 0x000fe4000fffe0ff */
[----:B------:R-:W-:-:S02]  /*0710*/  UIADD3 UR10, UPT, UPT, UR13, UR10, URZ ;  /* 0x0000000a0d0a7290 */ /* 0x000fc4000fffe0ff */
[----:B------:R-:W-:Y:S02]  /*0720*/  UIMAD.WIDE.U32 UR12, UR12, UR5, URZ ;  /* 0x000000050c0c72a5 */ /* 0x000fe4000f8e00ff */
[----:B------:R-:W-:Y:S02]  /*0730*/  UIMAD UR5, UR10, UR5, URZ ;  /* 0x000000050a0572a4 */ /* 0x000fe4000f8e02ff */
[----:B------:R-:W-:Y:S02]  /*0740*/  UIADD3 UR7, UPT, UPT, UR7, 0x10, URZ ;  /* 0x0000001007077890 */ /* 0x000fe4000fffe0ff */
[----:B------:R-:W-:Y:S01]  /*0750*/  UIADD3 UR5, UPT, UPT, UR13, UR5, URZ ;  /* 0x000000050d057290 */ /* 0x000fe2000fffe0ff */
[----:B------:R-:W-:Y:S01]  /*0760*/  UMOV UR16, UR12 ;  /* 0x0000000c00107c82 */ /* 0x000fe20008000000 */
[----:B------:R-:W-:Y:S10]  /*0770*/  BRA.U !UP1, `(.L_x_4) ;  /* 0xfffffff909b07547 */ /* 0x000ff4000b83ffff */
.L_x_3:
[----:B------:R-:W-:-:S04]  /*0780*/  UIADD3 UR10, UPT, UPT, -UR8, URZ, URZ ;  /* 0x000000ff080a7290 */ /* 0x000fc8000fffe1ff */
[----:B------:R-:W-:-:S09]  /*0790*/  UISETP.GT.AND UP1, UPT, UR10, 0x4, UPT ;  /* 0x000000040a00788c */ /* 0x000fd2000bf24270 */
[----:B------:R-:W-:Y:S05]  /*07a0*/  BRA.U !UP1, `(.L_x_5) ;  /* 0x0000000109ac7547 */ /* 0x000fea000b800000 */
        /* <DEDUP_REMOVED lines=36> */
[----:B------:R-:W-:Y:S02]  /*09f0*/  UIADD3 UR9, UP0, UPT, UR9, 0x8, URZ ;  /* 0x0000000809097890 */ /* 0x000fe4000ff1e0ff */
[----:B------:R-:W-:Y:S02]  /*0a00*/  UIMAD UR5, UR10, UR5, URZ ;  /* 0x000000050a0572a4 */ /* 0x000fe4000f8e02ff */
[----:B------:R-:W-:Y:S02]  /*0a10*/  UIADD3.X UR4, UPT, UPT, URZ, UR4, URZ, UP0, !UPT ;  /* 0x00000004ff047290 */ /* 0x000fe400087fe4ff */
[----:B------:R-:W-:Y:S02]  /*0a20*/  UIADD3 UR7, UPT, UPT, UR7, 0x8, URZ ;  /* 0x0000000807077890 */ /* 0x000fe4000fffe0ff */
[----:B------:R-:W-:Y:S02]  /*0a30*/  UIADD3 UR5, UPT, UPT, UR13, UR5, URZ ;  /* 0x000000050d057290 */ /* 0x000fe4000fffe0ff */
[----:B------:R-:W-:Y:S01]  /*0a40*/  UPLOP3.LUT UP0, UPT, UPT, UPT, UPT, 0x40, 0x4 ;  /* 0x000000000004789c */ /* 0x000fe20003f0e870 */
[----:B------:R-:W-:-:S10]  /*0a50*/  UMOV UR16, UR12 ;  /* 0x0000000c00107c82 */ /* 0x000fd40008000000 */
.L_x_5:
[----:B------:R-:W-:-:S09]  /*0a60*/  UISETP.NE.OR UP0, UPT, UR8, URZ, UP0 ;  /* 0x000000ff0800728c */ /* 0x000fd20008705670 */
[----:B------:R-:W-:Y:S05]  /*0a70*/  BRA.U !UP0, `(.L_x_6) ;  /* 0x0000000108607547 */ /* 0x000fea000b800000 */
.L_x_2:
        /* <DEDUP_REMOVED lines=8> */
[----:B------:R-:W-:Y:S02]  /*0b00*/  UIMAD UR5, UR5, UR9, URZ ;  /* 0x00000009050572a4 */ /* 0x000fe4000f8e02ff */
[----:B------:R-:W-:Y:S02]  /*0b10*/  UIADD3 UR9, UP0, UPT, UR9, 0x4, URZ ;  /* 0x0000000409097890 */ /* 0x000fe4000ff1e0ff */
[----:B------:R-:W-:Y:S02]  /*0b20*/  UIMAD UR5, UR4, UR10, UR5 ;  /* 0x0000000a040572a4 */ /* 0x000fe4000f8e0205 */
[----:B------:R-:W-:Y:S02]  /*0b30*/  UIADD3 UR10, UPT, UPT, UR7, -0x1, URZ ;  /* 0xffffffff070a7890 */ /* 0x000fe4000fffe0ff */
[----:B------:R-:W-:Y:S02]  /*0b40*/  UIADD3 UR5, UPT, UPT, UR13, UR5, URZ ;  /* 0x000000050d057290 */ /* 0x000fe4000fffe0ff */
[----:B------:R-:W-:-:S02]  /*0b50*/  UIADD3.X UR4, UPT, UPT, URZ, UR4, URZ, UP0, !UPT ;  /* 0x00000004ff047290 */ /* 0x000fc400087fe4ff */
[----:B------:R-:W-:Y:S02]  /*0b60*/  UISETP.NE.AND UP0, UPT, UR8, URZ, UPT ;  /* 0x000000ff0800728c */ /* 0x000fe4000bf05270 */
[----:B------:R-:W-:Y:S02]  /*0b70*/  UIMAD.WIDE.U32 UR12, UR12, UR10, URZ ;  /* 0x0000000a0c0c72a5 */ /* 0x000fe4000f8e00ff */
[----:B------:R-:W-:-:S04]  /*0b80*/  UIMAD UR5, UR5, UR10, URZ ;  /* 0x0000000a050572a4 */ /* 0x000fc8000f8e02ff */
[----:B------:R-:W-:Y:S02]  /*0b90*/  UIADD3 UR5, UPT, UPT, UR13, UR5, URZ ;  /* 0x000000050d057290 */ /* 0x000fe4000fffe0ff */
[----:B------:R-:W-:Y:S02]  /*0ba0*/  UIMAD.WIDE.U32 UR12, UR12, UR7, URZ ;  /* 0x000000070c0c72a5 */ /* 0x000fe4000f8e00ff */
[----:B------:R-:W-:Y:S02]  /*0bb0*/  UIMAD UR5, UR5, UR7, URZ ;  /* 0x00000007050572a4 */ /* 0x000fe4000f8e02ff */
[----:B------:R-:W-:Y:S02]  /*0bc0*/  UIADD3 UR7, UPT, UPT, UR7, 0x4, URZ ;  /* 0x0000000407077890 */ /* 0x000fe4000fffe0ff */
[----:B------:R-:W-:Y:S01]  /*0bd0*/  UIADD3 UR5, UPT, UPT, UR13, UR5, URZ ;  /* 0x000000050d057290 */ /* 0x000fe2000fffe0ff */
[----:B------:R-:W-:Y:S01]  /*0be0*/  UMOV UR16, UR12 ;  /* 0x0000000c00107c82 */ /* 0x000fe20008000000 */
[----:B------:R-:W-:Y:S10]  /*0bf0*/  BRA.U UP0, `(.L_x_2) ;  /* 0xfffffffd00a07547 */ /* 0x000ff4000b83ffff */
.L_x_6:
[----:B------:R-:W-:-:S12]  /*0c00*/  UIADD3 UR7, UPT, UPT, UR7, -0x3, URZ ;  /* 0xfffffffd07077890 */ /* 0x000fd8000fffe0ff */
.L_x_1:
[----:B------:R-:W-:-:S09]  /*0c10*/  UISETP.NE.AND UP0, UPT, UR6, URZ, UPT ;  /* 0x000000ff0600728c */ /* 0x000fd2000bf05270 */
[----:B------:R-:W-:Y:S05]  /*0c20*/  BRA.U !UP0, `(.L_x_0) ;  /* 0x0000000108347547 */ /* 0x000fea000b800000 */
[----:B------:R-:W-:Y:S01]  /*0c30*/  UIADD3 UR8, UPT, UPT, -UR6, URZ, URZ ;  /* 0x000000ff06087290 */ /* 0x000fe2000fffe1ff */
[----:B------:R-:W-:Y:S01]  /*0c40*/  UMOV UR9, UR7 ;  /* 0x0000000700097c82 */ /* 0x000fe20008000000 */
[----:B------:R-:W-:-:S10]  /*0c50*/  UMOV UR4, URZ ;  /* 0x000000ff00047c82 */ /* 0x000fd40008000000 */
.L_x_7:
[----:B------:R-:W-:Y:S02]  /*0c60*/  UIMAD UR5, UR5, UR9, URZ ;  /* 0x00000009050572a4 */ /* 0x000fe4000f8e02ff */
[----:B------:R-:W-:Y:S02]  /*0c70*/  UIMAD.WIDE.U32 UR6, UR16, UR9, URZ ;  /* 0x00000009100672a5 */ /* 0x000fe4000f8e00ff */
[----:B------:R-:W-:Y:S02]  /*0c80*/  UIADD3 UR9, UP0, UPT, UR9, 0x1, URZ ;  /* 0x0000000109097890 */ /* 0x000fe4000ff1e0ff */
[----:B------:R-:W-:Y:S02]  /*0c90*/  UIADD3 UR8, UPT, UPT, UR8, 0x1, URZ ;  /* 0x0000000108087890 */ /* 0x000fe4000fffe0ff */
[----:B------:R-:W-:Y:S02]  /*0ca0*/  UIMAD UR5, UR16, UR4, UR5 ;  /* 0x00000004100572a4 */ /* 0x000fe4000f8e0205 */
[----:B------:R-:W-:-:S02]  /*0cb0*/  UIADD3.X UR4, UPT, UPT, URZ, UR4, URZ, UP0, !UPT ;  /* 0x00000004ff047290 */ /* 0x000fc400087fe4ff */
[----:B------:R-:W-:Y:S02]  /*0cc0*/  UISETP.NE.AND UP0, UPT, UR8, URZ, UPT ;  /* 0x000000ff0800728c */ /* 0x000fe4000bf05270 */
[----:B------:R-:W-:Y:S01]  /*0cd0*/  UIADD3 UR5, UPT, UPT, UR7, UR5, URZ ;  /* 0x0000000507057290 */ /* 0x000fe2000fffe0ff */
[----:B------:R-:W-:-:S06]  /*0ce0*/  UMOV UR16, UR6 ;  /* 0x0000000600107c82 */ /* 0x000fcc0008000000 */
[----:B------:R-:W-:Y:S05]  /*0cf0*/  BRA.U UP0, `(.L_x_7) ;  /* 0xfffffffd00d87547 */ /* 0x000fea000b83ffff */
.L_x_0:
[----:B------:R-:W0:Y:S01]  /*0d00*/  LDC.64 R2, c[0x0][0x388] ;  /* 0x0000e200ff027b82 */ /* 0x000e220000000a00 */
[----:B------:R-:W-:Y:S01]  /*0d10*/  MOV R4, UR16 ;  /* 0x0000001000047c02 */ /* 0x000fe20008000f00 */
[----:B------:R-:W-:-:S05]  /*0d20*/  IMAD.U32 R5, RZ, RZ, UR5 ;  /* 0x00000005ff057e24 */ /* 0x000fca000f8e00ff */
[----:B0-----:R-:W-:Y:S01]  /*0d30*/  STG.E.64 desc[UR14][R2.64], R4 ;  /* 0x0000000402007986 */ /* 0x001fe2000c101b0e */
[----:B------:R-:W-:Y:S05]  /*0d40*/  EXIT ;  /* 0x000000000000794d */ /* 0x000fea0003800000 */
.L_x_8:
[----:B------:R-:W-:-:S00]  /*0d50*/  BRA `(.L_x_8) ;  /* 0xfffffffc00fc7947 */ /* 0x000fc0000383ffff */
[----:B------:R-:W-:-:S00]  /*0d60*/  NOP ;  /* 0x0000000000007918 */ /* 0x000fc00000000000 */
        /* <DEDUP_REMOVED lines=9> */
.L_x_9:


//--------------------- .nv.shared.reserved.0     --------------------------
	.section	.nv.shared.reserved.0,"aw",@nobits
	.weak		__nv_reservedSMEM_offset_0_alias
	.size		__nv_reservedSMEM_offset_0_alias, 0, 64
	.other		__nv_reservedSMEM_offset_0_alias,@"STO_CUDA_RESERVED_SHARED STV_DEFAULT"
__nv_reservedSMEM_offset_0_alias:
	.zero		0
	.zero		64


//--------------------- .nv.constant0._Z9factorialiPy --------------------------
	.section	.nv.constant0._Z9factorialiPy,"a",@progbits
	.sectionflags	@""
	.align	4
.nv.constant0._Z9factorialiPy:
	.zero		912


//--------------------- SYMBOLS --------------------------

	.type		.nv.reservedSmem.offset0,@object
	.size		.nv.reservedSmem.offset0,0x4
